//
// Generated by NVIDIA NVVM Compiler
//
// Compiler Build ID: CL-36424714
// Cuda compilation tools, release 13.0, V13.0.88
// Based on NVVM 20.0.0
//

.version 9.0
.target sm_100
.address_size 64

	// .globl	_Z9transposePfS_
// _ZZ9transposePfS_E4tile has been demoted

.visible .entry _Z9transposePfS_(
	.param .u64 .ptr .align 1 _Z9transposePfS__param_0,
	.param .u64 .ptr .align 1 _Z9transposePfS__param_1
)
{
	.reg .b32 	%r<22>;
	.reg .b32 	%f<3>;
	.reg .b64 	%rd<9>;
	// demoted variable
	.shared .align 4 .b8 _ZZ9transposePfS_E4tile[4224];
	ld.param.u64 	%rd1, [_Z9transposePfS__param_0];
	ld.param.u64 	%rd2, [_Z9transposePfS__param_1];
	cvta.to.global.u64 	%rd3, %rd2;
	cvta.to.global.u64 	%rd4, %rd1;
	mov.u32 	%r1, %ctaid.x;
	shl.b32 	%r2, %r1, 5;
	mov.u32 	%r3, %tid.x;
	mov.u32 	%r4, %ctaid.y;
	mov.u32 	%r5, %tid.y;
	shl.b32 	%r6, %r4, 18;
	shl.b32 	%r7, %r5, 13;
	or.b32  	%r8, %r7, %r3;
	add.s32 	%r9, %r8, %r6;
	add.s32 	%r10, %r9, %r2;
	mul.wide.s32 	%rd5, %r10, 4;
	add.s64 	%rd6, %rd4, %rd5;
	ld.global.f32 	%f1, [%rd6];
	mov.u32 	%r11, _ZZ9transposePfS_E4tile;
	mad.lo.s32 	%r12, %r5, 132, %r11;
	shl.b32 	%r13, %r3, 2;
	add.s32 	%r14, %r12, %r13;
	st.shared.f32 	[%r14], %f1;
	bar.sync 	0;
	shl.b32 	%r15, %r4, 5;
	mad.lo.s32 	%r16, %r3, 132, %r11;
	shl.b32 	%r17, %r5, 2;
	add.s32 	%r18, %r16, %r17;
	ld.shared.f32 	%f2, [%r18];
	shl.b32 	%r19, %r1, 18;
	add.s32 	%r20, %r8, %r19;
	add.s32 	%r21, %r20, %r15;
	mul.wide.s32 	%rd7, %r21, 4;
	add.s64 	%rd8, %rd3, %rd7;
	st.global.f32 	[%rd8], %f2;
	ret;

}


// ===== COMPILED SASS (sm_100) =====

	.target	sm_100

	.elftype	@"ET_EXEC"


//--------------------- .note.nv.tkinfo           --------------------------
	.section	.note.nv.tkinfo,"",@"SHT_NOTE"
	.sectionflags	@"SHF_NOTE_NV_TKINFO"
	.tkinfo
        /*0018*/ 	.word	0x00000002
        /*0030*/ 	.string	""
        /*0030*/ 	.string	"ptxas"
        /*0030*/ 	.string	"Cuda compilation tools, release 13.0, V13.0.88"
        /*0030*/ 	.string	"Build cuda_13.0.r13.0/compiler.36424714_0"
        /*0030*/ 	.string	"-arch sm_100 -m 64 "



//--------------------- .note.nv.cuinfo           --------------------------
	.section	.note.nv.cuinfo,"",@"SHT_NOTE"
	.sectionflags	@"SHF_NOTE_NV_CUINFO"
        /*0018*/ 	.short	0x0002
        /*001a*/ 	.short	0x0064
        /*001c*/ 	.short	0x0082
	.zero		2


//--------------------- .nv.info                  --------------------------
	.section	.nv.info,"",@"SHT_CUDA_INFO"
	.align	4


	//----- nvinfo : EIATTR_REGCOUNT
	.align		4
        /*0000*/ 	.byte	0x04, 0x2f
        /*0002*/ 	.short	(.L_1 - .L_0)
	.align		4
.L_0:
        /*0004*/ 	.word	index@(_Z9transposePfS_)
        /*0008*/ 	.word	0x00000010


	//----- nvinfo : EIATTR_FRAME_SIZE
	.align		4
.L_1:
        /*000c*/ 	.byte	0x04, 0x11
        /*000e*/ 	.short	(.L_3 - .L_2)
	.align		4
.L_2:
        /*0010*/ 	.word	index@(_Z9transposePfS_)
        /*0014*/ 	.word	0x00000000


	//----- nvinfo : EIATTR_MIN_STACK_SIZE
	.align		4
.L_3:
        /*0018*/ 	.byte	0x04, 0x12
        /*001a*/ 	.short	(.L_5 - .L_4)
	.align		4
.L_4:
        /*001c*/ 	.word	index@(_Z9transposePfS_)
        /*0020*/ 	.word	0x00000000
.L_5:


//--------------------- .nv.compat                --------------------------
	.section	.nv.compat,"",@"SHT_CUDA_COMPAT_INFO"
	.align	4
        /*0000*/ 	.byte	0x02, 0x09, 0x00, 0x00, 0x02, 0x02, 0x01, 0x00, 0x02, 0x05, 0x05, 0x00, 0x03, 0x07, 0x01, 0x01
        /*0010*/ 	.byte	0x02, 0x03, 0x00, 0x00, 0x02, 0x06, 0x01, 0x00, 0x04, 0x0b, 0x08, 0x00, 0x09, 0x00, 0x00, 0x00
        /*0020*/ 	.byte	0x00, 0x00, 0x00, 0x00


//--------------------- .nv.info._Z9transposePfS_ --------------------------
	.section	.nv.info._Z9transposePfS_,"",@"SHT_CUDA_INFO"
	.sectionflags	@""
	.align	4


	//----- nvinfo : EIATTR_CUDA_API_VERSION
	.align		4
        /*0000*/ 	.byte	0x04, 0x37
        /*0002*/ 	.short	(.L_7 - .L_6)
.L_6:
        /*0004*/ 	.word	0x00000082


	//----- nvinfo : EIATTR_KPARAM_INFO
	.align		4
.L_7:
        /*0008*/ 	.byte	0x04, 0x17
        /*000a*/ 	.short	(.L_9 - .L_8)
.L_8:
        /*000c*/ 	.word	0x00000000
        /*0010*/ 	.short	0x0001
        /*0012*/ 	.short	0x0008
        /*0014*/ 	.byte	0x00, 0xf5, 0x21, 0x00


	//----- nvinfo : EIATTR_KPARAM_INFO
	.align		4
.L_9:
        /*0018*/ 	.byte	0x04, 0x17
        /*001a*/ 	.short	(.L_11 - .L_10)
.L_10:
        /*001c*/ 	.word	0x00000000
        /*0020*/ 	.short	0x0000
        /*0022*/ 	.short	0x0000
        /*0024*/ 	.byte	0x00, 0xf5, 0x21, 0x00


	//----- nvinfo : EIATTR_SPARSE_MMA_MASK
	.align		4
.L_11:
        /*0028*/ 	.byte	0x03, 0x50
        /*002a*/ 	.short	0x0000


	//----- nvinfo : EIATTR_MAXREG_COUNT
	.align		4
        /*002c*/ 	.byte	0x03, 0x1b
        /*002e*/ 	.short	0x00ff


	//----- nvinfo : EIATTR_NUM_BARRIERS
	.align		4
        /*0030*/ 	.byte	0x02, 0x4c
        /*0032*/ 	.byte	0x01
	.zero		1


	//----- nvinfo : EIATTR_MERCURY_ISA_VERSION
	.align		4
        /*0034*/ 	.byte	0x03, 0x5f
        /*0036*/ 	.short	0x0101


	//----- nvinfo : EIATTR_VRC_CTA_INIT_COUNT
	.align		4
        /*0038*/ 	.byte	0x02, 0x4a
	.zero		1
	.zero		1


	//----- nvinfo : EIATTR_EXIT_INSTR_OFFSETS
	.align		4
        /*003c*/ 	.byte	0x04, 0x1c
        /*003e*/ 	.short	(.L_13 - .L_12)


	//   ....[0]....
.L_12:
        /*0040*/ 	.word	0x000001c0


	//----- nvinfo : EIATTR_CBANK_PARAM_SIZE
	.align		4
.L_13:
        /*0044*/ 	.byte	0x03, 0x19
        /*0046*/ 	.short	0x0010


	//----- nvinfo : EIATTR_PARAM_CBANK
	.align		4
        /*0048*/ 	.byte	0x04, 0x0a
        /*004a*/ 	.short	(.L_15 - .L_14)
	.align		4
.L_14:
        /*004c*/ 	.word	index@(.nv.constant0._Z9transposePfS_)
        /*0050*/ 	.short	0x0380
        /*0052*/ 	.short	0x0010


	//----- nvinfo : EIATTR_SW_WAR
	.align		4
.L_15:
        /*0054*/ 	.byte	0x04, 0x36
        /*0056*/ 	.short	(.L_17 - .L_16)
.L_16:
        /*0058*/ 	.word	0x00000008
.L_17:


//--------------------- .nv.callgraph             --------------------------
	.section	.nv.callgraph,"",@"SHT_CUDA_CALLGRAPH"
	.align	4
	.sectionentsize	8
	.align		4
        /*0000*/ 	.word	0x00000000
	.align		4
        /*0004*/ 	.word	0xffffffff
	.align		4
        /*0008*/ 	.word	0x00000000
	.align		4
        /*000c*/ 	.word	0xfffffffe
	.align		4
        /*0010*/ 	.word	0x00000000
	.align		4
        /*0014*/ 	.word	0xfffffffd
	.align		4
        /*0018*/ 	.word	0x00000000
	.align		4
        /*001c*/ 	.word	0xfffffffc


//--------------------- .text._Z9transposePfS_    --------------------------
	.section	.text._Z9transposePfS_,"ax",@progbits
	.align	128
        .global         _Z9transposePfS_
        .type           _Z9transposePfS_,@function
        .size           _Z9transposePfS_,(.L_x_1 - _Z9transposePfS_)
        .other          _Z9transposePfS_,@"STO_CUDA_ENTRY STV_DEFAULT"
_Z9transposePfS_:
.text._Z9transposePfS_:
[----:B------:R-:W-:Y:S01]  /*0000*/  LDC R1, c[0x0][0x37c] ;  /* 0x0000df00ff017b82 */ /* 0x000fe20000000800 */
[----:B------:R-:W0:Y:S07]  /*0010*/  S2R R8, SR_TID.Y ;  /* 0x0000000000087919 */ /* 0x000e2e0000002200 */
[----:B------:R-:W1:Y:S01]  /*0020*/  LDC.64 R2, c[0x0][0x380] ;  /* 0x0000e000ff027b82 */ /* 0x000e620000000a00 */
[----:B------:R-:W2:Y:S01]  /*0030*/  LDCU.64 UR4, c[0x0][0x358] ;  /* 0x00006b00ff0477ac */ /* 0x000ea20008000a00 */
[----:B------:R-:W3:Y:S01]  /*0040*/  S2R R11, SR_TID.X ;  /* 0x00000000000b7919 */ /* 0x000ee20000002100 */
[----:B------:R-:W4:Y:S01]  /*0050*/  S2R R13, SR_CTAID.Y ;  /* 0x00000000000d7919 */ /* 0x000f220000002600 */
[----:B------:R-:W5:Y:S01]  /*0060*/  S2R R9, SR_CTAID.X ;  /* 0x0000000000097919 */ /* 0x000f620000002500 */
[----:B0-----:R-:W-:-:S04]  /*0070*/  SHF.L.U32 R0, R8, 0xd, RZ ;  /* 0x0000000d08007819 */ /* 0x001fc800000006ff */
[----:B---3--:R-:W-:-:S04]  /*0080*/  LOP3.LUT R0, R0, R11, RZ, 0xfc, !PT ;  /* 0x0000000b00007212 */ /* 0x008fc800078efcff */
[----:B----4-:R-:W-:-:S05]  /*0090*/  LEA R4, R13, R0, 0x12 ;  /* 0x000000000d047211 */ /* 0x010fca00078e90ff */
[----:B-----5:R-:W-:-:S04]  /*00a0*/  IMAD R5, R9, 0x20, R4 ;  /* 0x0000002009057824 */ /* 0x020fc800078e0204 */
[----:B-1----:R-:W-:-:S05]  /*00b0*/  IMAD.WIDE R2, R5, 0x4, R2 ;  /* 0x0000000405027825 */ /* 0x002fca00078e0202 */
[----:B--2---:R0:W2:Y:S01]  /*00c0*/  LDG.E R4, desc[UR4][R2.64] ;  /* 0x0000000402047981 */ /* 0x0040a2000c1e1900 */
[----:B------:R-:W-:Y:S02]  /*00d0*/  MOV R5, 0x400 ;  /* 0x0000040000057802 */ /* 0x000fe40000000f00 */
[----:B------:R-:W-:Y:S01]  /*00e0*/  LEA R0, R9, R0, 0x12 ;  /* 0x0000000009007211 */ /* 0x000fe200078e90ff */
[----:B------:R-:W1:Y:S04]  /*00f0*/  S2R R6, SR_CgaCtaId ;  /* 0x0000000000067919 */ /* 0x000e680000008800 */
[----:B------:R-:W-:Y:S01]  /*0100*/  IMAD R9, R13, 0x20, R0 ;  /* 0x000000200d097824 */ /* 0x000fe200078e0200 */
[----:B0-----:R-:W0:Y:S03]  /*0110*/  LDC.64 R2, c[0x0][0x388] ;  /* 0x0000e200ff027b82 */ /* 0x001e260000000a00 */
[----:B0-----:R-:W-:Y:S01]  /*0120*/  IMAD.WIDE R2, R9, 0x4, R2 ;  /* 0x0000000409027825 */ /* 0x001fe200078e0202 */
[----:B-1----:R-:W-:-:S05]  /*0130*/  LEA R5, R6, R5, 0x18 ;  /* 0x0000000506057211 */ /* 0x002fca00078ec0ff */
[--C-:B------:R-:W-:Y:S02]  /*0140*/  IMAD R6, R8, 0x84, R5.reuse ;  /* 0x0000008408067824 */ /* 0x100fe400078e0205 */
[----:B------:R-:W-:-:S03]  /*0150*/  IMAD R7, R11, 0x84, R5 ;  /* 0x000000840b077824 */ /* 0x000fc600078e0205 */
[----:B------:R-:W-:Y:S01]  /*0160*/  LEA R5, R11, R6, 0x2 ;  /* 0x000000060b057211 */ /* 0x000fe200078e10ff */
[----:B------:R-:W-:-:S04]  /*0170*/  IMAD R7, R8, 0x4, R7 ;  /* 0x0000000408077824 */ /* 0x000fc800078e0207 */
[----:B--2---:R-:W-:Y:S01]  /*0180*/  STS [R5], R4 ;  /* 0x0000000405007388 */ /* 0x004fe20000000800 */
[----:B------:R-:W-:Y:S06]  /*0190*/  BAR.SYNC.DEFER_BLOCKING 0x0 ;  /* 0x0000000000007b1d */ /* 0x000fec0000010000 */
[----:B------:R-:W0:Y:S04]  /*01a0*/  LDS R7, [R7] ;  /* 0x0000000007077984 */ /* 0x000e280000000800 */
[----:B0-----:R-:W-:Y:S01]  /*01b0*/  STG.E desc[UR4][R2.64], R7 ;  /* 0x0000000702007986 */ /* 0x001fe2000c101904 */
[----:B------:R-:W-:Y:S05]  /*01c0*/  EXIT ;  /* 0x000000000000794d */ /* 0x000fea0003800000 */
.L_x_0:
[----:B------:R-:W-:-:S00]  /*01d0*/  BRA `(.L_x_0) ;  /* 0xfffffffc00fc7947 */ /* 0x000fc0000383ffff */
[----:B------:R-:W-:-:S00]  /*01e0*/  NOP ;  /* 0x0000000000007918 */ /* 0x000fc00000000000 */
        /* <DEDUP_REMOVED lines=9> */
.L_x_1:


//--------------------- .nv.shared._Z9transposePfS_ --------------------------
	.section	.nv.shared._Z9transposePfS_,"aw",@nobits
	.sectionflags	@""
	.align	4
.nv.shared._Z9transposePfS_:
	.zero		5248


//--------------------- .nv.shared.reserved.0     --------------------------
	.section	.nv.shared.reserved.0,"aw",@nobits
	.weak		__nv_reservedSMEM_offset_0_alias
	.size		__nv_reservedSMEM_offset_0_alias, 0, 64
	.other		__nv_reservedSMEM_offset_0_alias,@"STO_CUDA_RESERVED_SHARED STV_DEFAULT"
__nv_reservedSMEM_offset_0_alias:
	.zero		0
	.zero		64


//--------------------- .nv.constant0._Z9transposePfS_ --------------------------
	.section	.nv.constant0._Z9transposePfS_,"a",@progbits
	.sectionflags	@""
	.align	4
.nv.constant0._Z9transposePfS_:
	.zero		912


//--------------------- SYMBOLS --------------------------

	.type		.nv.reservedSmem.offset0,@object
	.size		.nv.reservedSmem.offset0,0x4
	.type		.nv.reservedSmem.cap,@object
	.size		.nv.reservedSmem.cap,0x4
